	.headerflags	@"EF_CUDA_TEXMODE_UNIFIED EF_CUDA_64BIT_ADDRESS EF_CUDA_ACCELERATORS EF_CUDA_SM90 EF_CUDA_VIRTUAL_SM(EF_CUDA_SM90)"
	.elftype	@"ET_EXEC"


//--------------------- .nv.info                  --------------------------
	.section	.nv.info,"",@"SHT_CUDA_INFO"
	.align	4


	//----- nvinfo : EIATTR_REGCOUNT
	.align		4
        /*0000*/ 	.byte	0x04, 0x2f
        /*0002*/ 	.short	(.L_1 - .L_0)
	.align		4
.L_0:
        /*0004*/ 	.word	index@(triton_poi_fused__unsafe_index_add_mul_sub_38)
        /*0008*/ 	.word	0x00000018


	//----- nvinfo : EIATTR_MIN_STACK_SIZE
	.align		4
.L_1:
        /*000c*/ 	.byte	0x04, 0x12
        /*000e*/ 	.short	(.L_3 - .L_2)
	.align		4
.L_2:
        /*0010*/ 	.word	index@(triton_poi_fused__unsafe_index_add_mul_sub_38)
        /*0014*/ 	.word	0x00000000


	//----- nvinfo : EIATTR_FRAME_SIZE
	.align		4
.L_3:
        /*0018*/ 	.byte	0x04, 0x11
        /*001a*/ 	.short	(.L_5 - .L_4)
	.align		4
.L_4:
        /*001c*/ 	.word	index@(triton_poi_fused__unsafe_index_add_mul_sub_38)
        /*0020*/ 	.word	0x00000000


	//----- nvinfo : EIATTR_MIN_STACK_SIZE
	.align		4
.L_5:
        /*0024*/ 	.byte	0x04, 0x12
        /*0026*/ 	.short	(.L_7 - .L_6)
	.align		4
.L_6:
        /*0028*/ 	.word	index@(triton_poi_fused__unsafe_index_add_mul_sub_38)
        /*002c*/ 	.word	0x00000000
.L_7:


//--------------------- .nv.info.triton_poi_fused__unsafe_index_add_mul_sub_38 --------------------------
	.section	.nv.info.triton_poi_fused__unsafe_index_add_mul_sub_38,"",@"SHT_CUDA_INFO"
	.sectionflags	@""
	.align	4


	//----- nvinfo : EIATTR_CUDA_API_VERSION
	.align		4
        /*0000*/ 	.byte	0x04, 0x37
        /*0002*/ 	.short	(.L_9 - .L_8)
.L_8:
        /*0004*/ 	.word	0x0000007c


	//----- nvinfo : EIATTR_KPARAM_INFO
	.align		4
.L_9:
        /*0008*/ 	.byte	0x04, 0x17
        /*000a*/ 	.short	(.L_11 - .L_10)
.L_10:
        /*000c*/ 	.word	0x00000000
        /*0010*/ 	.short	0x0006
        /*0012*/ 	.short	0x0030
        /*0014*/ 	.byte	0x00, 0xf0, 0x11, 0x00


	//----- nvinfo : EIATTR_KPARAM_INFO
	.align		4
.L_11:
        /*0018*/ 	.byte	0x04, 0x17
        /*001a*/ 	.short	(.L_13 - .L_12)
.L_12:
        /*001c*/ 	.word	0x00000000
        /*0020*/ 	.short	0x0005
        /*0022*/ 	.short	0x0028
        /*0024*/ 	.byte	0x00, 0xf4, 0x21, 0x00


	//----- nvinfo : EIATTR_KPARAM_INFO
	.align		4
.L_13:
        /*0028*/ 	.byte	0x04, 0x17
        /*002a*/ 	.short	(.L_15 - .L_14)
.L_14:
        /*002c*/ 	.word	0x00000000
        /*0030*/ 	.short	0x0004
        /*0032*/ 	.short	0x0020
        /*0034*/ 	.byte	0x00, 0xf4, 0x21, 0x00


	//----- nvinfo : EIATTR_KPARAM_INFO
	.align		4
.L_15:
        /*0038*/ 	.byte	0x04, 0x17
        /*003a*/ 	.short	(.L_17 - .L_16)
.L_16:
        /*003c*/ 	.word	0x00000000
        /*0040*/ 	.short	0x0003
        /*0042*/ 	.short	0x0018
        /*0044*/ 	.byte	0x00, 0xf4, 0x21, 0x00


	//----- nvinfo : EIATTR_KPARAM_INFO
	.align		4
.L_17:
        /*0048*/ 	.byte	0x04, 0x17
        /*004a*/ 	.short	(.L_19 - .L_18)
.L_18:
        /*004c*/ 	.word	0x00000000
        /*0050*/ 	.short	0x0002
        /*0052*/ 	.short	0x0010
        /*0054*/ 	.byte	0x00, 0xf4, 0x21, 0x00


	//----- nvinfo : EIATTR_KPARAM_INFO
	.align		4
.L_19:
        /*0058*/ 	.byte	0x04, 0x17
        /*005a*/ 	.short	(.L_21 - .L_20)
.L_20:
        /*005c*/ 	.word	0x00000000
        /*0060*/ 	.short	0x0001
        /*0062*/ 	.short	0x0008
        /*0064*/ 	.byte	0x00, 0xf4, 0x21, 0x00


	//----- nvinfo : EIATTR_KPARAM_INFO
	.align		4
.L_21:
        /*0068*/ 	.byte	0x04, 0x17
        /*006a*/ 	.short	(.L_23 - .L_22)
.L_22:
        /*006c*/ 	.word	0x00000000
        /*0070*/ 	.short	0x0000
        /*0072*/ 	.short	0x0000
        /*0074*/ 	.byte	0x00, 0xf4, 0x21, 0x00


	//----- nvinfo : EIATTR_SPARSE_MMA_MASK
	.align		4
.L_23:
        /*0078*/ 	.byte	0x03, 0x50
        /*007a*/ 	.short	0x0000


	//----- nvinfo : EIATTR_MAXREG_COUNT
	.align		4
        /*007c*/ 	.byte	0x03, 0x1b
        /*007e*/ 	.short	0x00ff


	//----- nvinfo : EIATTR_EXIT_INSTR_OFFSETS
	.align		4
        /*0080*/ 	.byte	0x04, 0x1c
        /*0082*/ 	.short	(.L_25 - .L_24)


	//   ....[0]....
.L_24:
        /*0084*/ 	.word	0x000005b0


	//----- nvinfo : EIATTR_REQNTID
	.align		4
.L_25:
        /*0088*/ 	.byte	0x04, 0x10
        /*008a*/ 	.short	(.L_27 - .L_26)
.L_26:
        /*008c*/ 	.word	0x00000100
        /*0090*/ 	.word	0x00000001
        /*0094*/ 	.word	0x00000001


	//----- nvinfo : EIATTR_CBANK_PARAM_SIZE
	.align		4
.L_27:
        /*0098*/ 	.byte	0x03, 0x19
        /*009a*/ 	.short	0x0034


	//----- nvinfo : EIATTR_PARAM_CBANK
	.align		4
        /*009c*/ 	.byte	0x04, 0x0a
        /*009e*/ 	.short	(.L_29 - .L_28)
	.align		4
.L_28:
        /*00a0*/ 	.word	index@(.nv.constant0.triton_poi_fused__unsafe_index_add_mul_sub_38)
        /*00a4*/ 	.short	0x0210
        /*00a6*/ 	.short	0x0034


	//----- nvinfo : EIATTR_SW_WAR
	.align		4
.L_29:
        /*00a8*/ 	.byte	0x04, 0x36
        /*00aa*/ 	.short	(.L_31 - .L_30)
.L_30:
        /*00ac*/ 	.word	0x00000008
.L_31:


//--------------------- .nv.callgraph             --------------------------
	.section	.nv.callgraph,"",@"SHT_CUDA_CALLGRAPH"
	.align	4
	.sectionentsize	8
	.align		4
        /*0000*/ 	.word	0x00000000
	.align		4
        /*0004*/ 	.word	0xffffffff
	.align		4
        /*0008*/ 	.word	0x00000000
	.align		4
        /*000c*/ 	.word	0xfffffffe
	.align		4
        /*0010*/ 	.word	0x00000000
	.align		4
        /*0014*/ 	.word	0xfffffffd
	.align		4
        /*0018*/ 	.word	0x00000000
	.align		4
        /*001c*/ 	.word	0xfffffffc


//--------------------- .text.triton_poi_fused__unsafe_index_add_mul_sub_38 --------------------------
	.section	.text.triton_poi_fused__unsafe_index_add_mul_sub_38,"ax",@progbits
	.align	128
        .global         triton_poi_fused__unsafe_index_add_mul_sub_38
        .type           triton_poi_fused__unsafe_index_add_mul_sub_38,@function
        .size           triton_poi_fused__unsafe_index_add_mul_sub_38,(.L_x_1 - triton_poi_fused__unsafe_index_add_mul_sub_38)
        .other          triton_poi_fused__unsafe_index_add_mul_sub_38,@"STO_CUDA_ENTRY STV_DEFAULT"
triton_poi_fused__unsafe_index_add_mul_sub_38:
.text.triton_poi_fused__unsafe_index_add_mul_sub_38:
[----:B------:R-:W-:Y:S01]  /*0000*/  LDC R1, c[0x0][0x28] ;  /* 0x00000a00ff017b82 */ /* 0x000fe20000000800 */
[----:B------:R-:W1:Y:S07]  /*0010*/  S2R R0, SR_TID.X ;  /* 0x0000000000007919 */ /* 0x000e6e0000002100 */
[----:B------:R-:W2:Y:S01]  /*0020*/  LDC.64 R8, c[0x0][0x218] ;  /* 0x00008600ff087b82 */ /* 0x000ea20000000a00 */
[----:B------:R-:W-:Y:S01]  /*0030*/  ULDC.64 UR4, c[0x0][0x208] ;  /* 0x0000820000047ab9 */ /* 0x000fe20000000a00 */
[----:B------:R-:W-:Y:S01]  /*0040*/  ULDC.64 UR6, c[0x0][0x220] ;  /* 0x0000880000067ab9 */ /* 0x000fe20000000a00 */
[----:B------:R-:W3:Y:S05]  /*0050*/  S2R R3, SR_CTAID.X ;  /* 0x0000000000037919 */ /* 0x000eea0000002500 */
[----:B------:R-:W4:Y:S08]  /*0060*/  LDC.64 R4, c[0x0][0x228] ;  /* 0x00008a00ff047b82 */ /* 0x000f300000000a00 */
[----:B------:R-:W5:Y:S01]  /*0070*/  LDC.64 R12, c[0x0][0x210] ;  /* 0x00008400ff0c7b82 */ /* 0x000f620000000a00 */
[----:B-1----:R-:W-:-:S05]  /*0080*/  IMAD.SHL.U32 R0, R0, 0x2, RZ ;  /* 0x0000000200007824 */ /* 0x002fca00078e00ff */
[----:B------:R-:W-:-:S05]  /*0090*/  LOP3.LUT R0, R0, 0x1fe, RZ, 0xc0, !PT ;  /* 0x000001fe00007812 */ /* 0x000fca00078ec0ff */
[----:B---3--:R-:W-:-:S04]  /*00a0*/  IMAD R0, R3, 0x200, R0 ;  /* 0x0000020003007824 */ /* 0x008fc800078e0200 */
[----:B------:R-:W-:-:S05]  /*00b0*/  IMAD.HI R2, R0, 0x38e38e39, RZ ;  /* 0x38e38e3900027827 */ /* 0x000fca00078e02ff */
[----:B------:R-:W-:-:S04]  /*00c0*/  SHF.R.U32.HI R3, RZ, 0x1f, R2 ;  /* 0x0000001fff037819 */ /* 0x000fc80000011602 */
[----:B------:R-:W-:-:S05]  /*00d0*/  LEA.HI.SX32 R3, R2, R3, 0x1c ;  /* 0x0000000302037211 */ /* 0x000fca00078fe2ff */
[----:B------:R-:W-:-:S04]  /*00e0*/  IMAD R2, R3, -0x48, R0 ;  /* 0xffffffb803027824 */ /* 0x000fc800078e0200 */
[----:B--2---:R-:W-:-:S06]  /*00f0*/  IMAD.WIDE R8, R2, 0x8, R8 ;  /* 0x0000000802087825 */ /* 0x004fcc00078e0208 */
[----:B------:R-:W2:Y:S01]  /*0100*/  LDG.E.EL.128 R8, desc[UR4][R8.64] ;  /* 0x0000000408087981 */ /* 0x000ea2000c2e1d00 */
[----:B------:R-:W-:-:S04]  /*0110*/  IMAD.HI R6, R3, 0x38e38e39, RZ ;  /* 0x38e38e3903067827 */ /* 0x000fc800078e02ff */
[----:B----4-:R-:W-:Y:S01]  /*0120*/  IMAD.WIDE R4, R2, 0x8, R4 ;  /* 0x0000000802047825 */ /* 0x010fe200078e0204 */
[----:B------:R-:W-:-:S04]  /*0130*/  SHF.R.U32.HI R7, RZ, 0x1f, R6 ;  /* 0x0000001fff077819 */ /* 0x000fc80000011606 */
[----:B------:R-:W-:-:S05]  /*0140*/  LEA.HI.SX32 R6, R6, R7, 0x1c ;  /* 0x0000000706067211 */ /* 0x000fca00078fe2ff */
[----:B------:R-:W-:Y:S02]  /*0150*/  IMAD R3, R6, -0x48, R3 ;  /* 0xffffffb806037824 */ /* 0x000fe400078e0203 */
[----:B------:R-:W3:Y:S02]  /*0160*/  LDG.E.EL.128 R4, desc[UR4][R4.64] ;  /* 0x0000000404047981 */ /* 0x000ee4000c2e1d00 */
[----:B-----5:R-:W-:-:S06]  /*0170*/  IMAD.WIDE R12, R3, 0x8, R12 ;  /* 0x00000008030c7825 */ /* 0x020fcc00078e020c */
[----:B------:R-:W4:Y:S01]  /*0180*/  LDG.E.EL.64 R12, desc[UR4][R12.64] ;  /* 0x000000040c0c7981 */ /* 0x000f22000c2e1b00 */
[----:B------:R-:W-:-:S05]  /*0190*/  IMAD.HI R3, R0, 0x1948b0fd, RZ ;  /* 0x1948b0fd00037827 */ /* 0x000fca00078e02ff */
[----:B------:R-:W-:-:S04]  /*01a0*/  SHF.R.U32.HI R14, RZ, 0x1f, R3 ;  /* 0x0000001fff0e7819 */ /* 0x000fc80000011603 */
[----:B------:R-:W-:-:S05]  /*01b0*/  LEA.HI.SX32 R3, R3, R14, 0x17 ;  /* 0x0000000e03037211 */ /* 0x000fca00078fbaff */
[----:B------:R-:W-:Y:S01]  /*01c0*/  IMAD R3, R3, 0xf810, RZ ;  /* 0x0000f81003037824 */ /* 0x000fe200078e02ff */
[----:B--2---:R-:W-:Y:S02]  /*01d0*/  IADD3 R15, P1, R8, 0xfc, RZ ;  /* 0x000000fc080f7810 */ /* 0x004fe40007f3e0ff */
[----:B------:R-:W-:Y:S02]  /*01e0*/  ISETP.GE.AND P0, PT, R9, RZ, PT ;  /* 0x000000ff0900720c */ /* 0x000fe40003f06270 */
[----:B------:R-:W-:Y:S01]  /*01f0*/  IADD3 R17, P2, R10, 0xfc, RZ ;  /* 0x000000fc0a117810 */ /* 0x000fe20007f5e0ff */
[----:B------:R-:W-:Y:S01]  /*0200*/  IMAD.X R19, RZ, RZ, R9, P1 ;  /* 0x000000ffff137224 */ /* 0x000fe200008e0609 */
[----:B------:R-:W-:Y:S02]  /*0210*/  ISETP.GE.AND P1, PT, R11, RZ, PT ;  /* 0x000000ff0b00720c */ /* 0x000fe40003f26270 */
[----:B------:R-:W-:Y:S02]  /*0220*/  SEL R15, R15, R8, !P0 ;  /* 0x000000080f0f7207 */ /* 0x000fe40004000000 */
[----:B------:R-:W-:Y:S01]  /*0230*/  SEL R18, R19, R9, !P0 ;  /* 0x0000000913127207 */ /* 0x000fe20004000000 */
[----:B------:R-:W-:Y:S01]  /*0240*/  IMAD.X R19, RZ, RZ, R11, P2 ;  /* 0x000000ffff137224 */ /* 0x000fe200010e060b */
[----:B------:R-:W-:-:S02]  /*0250*/  SEL R9, R17, R10, !P1 ;  /* 0x0000000a11097207 */ /* 0x000fc40004800000 */
[----:B------:R-:W-:Y:S02]  /*0260*/  LEA R10, P0, R15, UR6, 0x2 ;  /* 0x000000060f0a7c11 */ /* 0x000fe4000f8010ff */
[----:B------:R-:W-:Y:S02]  /*0270*/  SEL R16, R19, R11, !P1 ;  /* 0x0000000b13107207 */ /* 0x000fe40004800000 */
[----:B------:R-:W-:Y:S02]  /*0280*/  LEA R8, P1, R9, UR6, 0x2 ;  /* 0x0000000609087c11 */ /* 0x000fe4000f8210ff */
[----:B------:R-:W-:Y:S02]  /*0290*/  LEA.HI.X R11, R15, UR7, R18, 0x2, P0 ;  /* 0x000000070f0b7c11 */ /* 0x000fe400080f1412 */
[----:B---3--:R-:W-:Y:S02]  /*02a0*/  IADD3 R15, P2, R4, 0xfc, RZ ;  /* 0x000000fc040f7810 */ /* 0x008fe40007f5e0ff */
[----:B------:R-:W-:-:S02]  /*02b0*/  LEA.HI.X R9, R9, UR7, R16, 0x2, P1 ;  /* 0x0000000709097c11 */ /* 0x000fc400088f1410 */
[----:B------:R-:W-:Y:S01]  /*02c0*/  IADD3 R17, P1, R6, 0xfc, RZ ;  /* 0x000000fc06117810 */ /* 0x000fe20007f3e0ff */
[----:B------:R-:W-:Y:S01]  /*02d0*/  IMAD.X R21, RZ, RZ, R5, P2 ;  /* 0x000000ffff157224 */ /* 0x000fe200010e0605 */
[----:B------:R-:W-:Y:S02]  /*02e0*/  ISETP.GE.AND P0, PT, R5, RZ, PT ;  /* 0x000000ff0500720c */ /* 0x000fe40003f06270 */
[----:B------:R-:W-:Y:S01]  /*02f0*/  ISETP.GE.AND P2, PT, R7, RZ, PT ;  /* 0x000000ff0700720c */ /* 0x000fe20003f46270 */
[----:B------:R-:W-:Y:S01]  /*0300*/  IMAD.X R19, RZ, RZ, R7, P1 ;  /* 0x000000ffff137224 */ /* 0x000fe200008e0607 */
[----:B------:R-:W-:Y:S02]  /*0310*/  SEL R15, R15, R4, !P0 ;  /* 0x000000040f0f7207 */ /* 0x000fe40004000000 */
[----:B------:R-:W-:Y:S02]  /*0320*/  SEL R4, R17, R6, !P2 ;  /* 0x0000000611047207 */ /* 0x000fe40005000000 */
[----:B------:R-:W-:-:S02]  /*0330*/  SEL R16, R21, R5, !P0 ;  /* 0x0000000515107207 */ /* 0x000fc40004000000 */
[----:B----4-:R-:W-:Y:S02]  /*0340*/  IADD3 R5, P1, R12, 0xfc, RZ ;  /* 0x000000fc0c057810 */ /* 0x010fe40007f3e0ff */
[----:B------:R-:W-:Y:S02]  /*0350*/  SEL R7, R19, R7, !P2 ;  /* 0x0000000713077207 */ /* 0x000fe40005000000 */
[----:B------:R-:W-:Y:S02]  /*0360*/  ISETP.GE.AND P0, PT, R13, RZ, PT ;  /* 0x000000ff0d00720c */ /* 0x000fe40003f06270 */
[C---:B------:R-:W-:Y:S02]  /*0370*/  LEA R6, P2, R4.reuse, UR6, 0x2 ;  /* 0x0000000604067c11 */ /* 0x040fe4000f8410ff */
[----:B------:R-:W-:Y:S02]  /*0380*/  SEL R17, R5, R12, !P0 ;  /* 0x0000000c05117207 */ /* 0x000fe40004000000 */
[----:B------:R-:W-:-:S02]  /*0390*/  LEA.HI.X R7, R4, UR7, R7, 0x2, P2 ;  /* 0x0000000704077c11 */ /* 0x000fc400090f1407 */
[----:B------:R-:W1:Y:S01]  /*03a0*/  LDC.64 R4, c[0x0][0x230] ;  /* 0x00008c00ff047b82 */ /* 0x000e620000000a00 */
[----:B------:R-:W-:Y:S01]  /*03b0*/  IADD3.X R19, RZ, R13, RZ, P1, !PT ;  /* 0x0000000dff137210 */ /* 0x000fe20000ffe4ff */
[----:B------:R-:W-:Y:S01]  /*03c0*/  IMAD.WIDE.U32 R10, R17, 0x3f0, R10 ;  /* 0x000003f0110a7825 */ /* 0x000fe200078e000a */
[----:B------:R-:W-:Y:S02]  /*03d0*/  LEA R14, P1, R15, UR6, 0x2 ;  /* 0x000000060f0e7c11 */ /* 0x000fe4000f8210ff */
[----:B------:R-:W-:Y:S01]  /*03e0*/  SEL R12, R19, R13, !P0 ;  /* 0x0000000d130c7207 */ /* 0x000fe20004000000 */
[----:B------:R-:W-:Y:S01]  /*03f0*/  IMAD.WIDE.U32 R6, R17, 0x3f0, R6 ;  /* 0x000003f011067825 */ /* 0x000fe200078e0006 */
[----:B------:R-:W-:-:S03]  /*0400*/  LEA.HI.X R15, R15, UR7, R16, 0x2, P1 ;  /* 0x000000070f0f7c11 */ /* 0x000fc600088f1410 */
[----:B------:R-:W-:Y:S02]  /*0410*/  IMAD R19, R12, 0x3f0, RZ ;  /* 0x000003f00c137824 */ /* 0x000fe400078e02ff */
[----:B------:R-:W-:Y:S01]  /*0420*/  IMAD.WIDE.U32 R12, R17, 0x3f0, R8 ;  /* 0x000003f0110c7825 */ /* 0x000fe200078e0008 */
[----:B------:R-:W-:-:S03]  /*0430*/  MOV R8, R10 ;  /* 0x0000000a00087202 */ /* 0x000fc60000000f00 */
[----:B------:R-:W-:-:S04]  /*0440*/  IMAD.WIDE.U32 R14, R17, 0x3f0, R14 ;  /* 0x000003f0110e7825 */ /* 0x000fc800078e000e */
[----:B------:R-:W-:Y:S02]  /*0450*/  IMAD.IADD R13, R19, 0x1, R13 ;  /* 0x00000001130d7824 */ /* 0x000fe400078e020d */
[----:B------:R-:W-:Y:S02]  /*0460*/  IMAD.IADD R9, R11, 0x1, R19 ;  /* 0x000000010b097824 */ /* 0x000fe400078e0213 */
[C---:B------:R-:W-:Y:S02]  /*0470*/  IMAD.IADD R15, R19.reuse, 0x1, R15 ;  /* 0x00000001130f7824 */ /* 0x040fe400078e020f */
[----:B------:R-:W-:Y:S02]  /*0480*/  IMAD.IADD R17, R19, 0x1, R7 ;  /* 0x0000000113117824 */ /* 0x000fe400078e0207 */
[----:B------:R-:W-:Y:S02]  /*0490*/  IMAD.MOV.U32 R16, RZ, RZ, R6 ;  /* 0x000000ffff107224 */ /* 0x000fe400078e0006 */
[----:B------:R-:W-:-:S04]  /*04a0*/  IMAD.WIDE R10, R3, 0x4, R12 ;  /* 0x00000004030a7825 */ /* 0x000fc800078e020c */
[C---:B------:R-:W-:Y:S02]  /*04b0*/  IMAD.WIDE R8, R3.reuse, 0x4, R8 ;  /* 0x0000000403087825 */ /* 0x040fe400078e0208 */
[----:B------:R-:W2:Y:S02]  /*04c0*/  LDG.E.EL R10, desc[UR4][R10.64] ;  /* 0x000000040a0a7981 */ /* 0x000ea4000c2e1900 */
[C---:B------:R-:W-:Y:S02]  /*04d0*/  IMAD.WIDE R6, R3.reuse, 0x4, R14 ;  /* 0x0000000403067825 */ /* 0x040fe400078e020e */
[----:B------:R-:W3:Y:S02]  /*04e0*/  LDG.E.EL R9, desc[UR4][R8.64] ;  /* 0x0000000408097981 */ /* 0x000ee4000c2e1900 */
[----:B------:R-:W-:Y:S02]  /*04f0*/  IMAD.WIDE R12, R3, 0x4, R16 ;  /* 0x00000004030c7825 */ /* 0x000fe400078e0210 */
[----:B------:R-:W3:Y:S02]  /*0500*/  LDG.E.EL R6, desc[UR4][R6.64] ;  /* 0x0000000406067981 */ /* 0x000ee4000c2e1900 */
[----:B-1----:R-:W-:-:S02]  /*0510*/  IMAD.WIDE R4, R2, 0x4, R4 ;  /* 0x0000000402047825 */ /* 0x002fc400078e0204 */
[----:B------:R-:W2:Y:S01]  /*0520*/  LDG.E.EL R13, desc[UR4][R12.64] ;  /* 0x000000040c0d7981 */ /* 0x000ea2000c2e1900 */
[----:B------:R-:W1:Y:S03]  /*0530*/  LDC.64 R2, c[0x0][0x238] ;  /* 0x00008e00ff027b82 */ /* 0x000e660000000a00 */
[----:B------:R-:W4:Y:S01]  /*0540*/  LDG.E.EL.64 R4, desc[UR4][R4.64] ;  /* 0x0000000404047981 */ /* 0x000f22000c2e1b00 */
[----:B-1----:R-:W-:-:S04]  /*0550*/  IMAD.WIDE R2, R0, 0x4, R2 ;  /* 0x0000000400027825 */ /* 0x002fc800078e0202 */
[----:B---3--:R-:W-:Y:S01]  /*0560*/  FADD R14, -R9, R6 ;  /* 0x00000006090e7221 */ /* 0x008fe20000000100 */
[----:B--2---:R-:W-:-:S03]  /*0570*/  FADD R15, -R10, R13 ;  /* 0x0000000d0a0f7221 */ /* 0x004fc60000000100 */
[----:B----4-:R-:W-:Y:S01]  /*0580*/  FFMA R14, R4, R14, R9 ;  /* 0x0000000e040e7223 */ /* 0x010fe20000000009 */
[----:B------:R-:W-:-:S05]  /*0590*/  FFMA R15, R5, R15, R10 ;  /* 0x0000000f050f7223 */ /* 0x000fca000000000a */
[----:B------:R-:W-:Y:S01]  /*05a0*/  STG.E.64 desc[UR4][R2.64], R14 ;  /* 0x0000000e02007986 */ /* 0x000fe2000c101b04 */
[----:B------:R-:W-:Y:S05]  /*05b0*/  EXIT ;  /* 0x000000000000794d */ /* 0x000fea0003800000 */
.L_x_0:
[----:B------:R-:W-:-:S00]  /*05c0*/  BRA `(.L_x_0) ;  /* 0xfffffffc00fc7947 */ /* 0x000fc0000383ffff */
[----:B------:R-:W-:-:S00]  /*05d0*/  NOP ;  /* 0x0000000000007918 */ /* 0x000fc00000000000 */
        /* <DEDUP_REMOVED lines=10> */
.L_x_1:


//--------------------- .nv.constant0.triton_poi_fused__unsafe_index_add_mul_sub_38 --------------------------
	.section	.nv.constant0.triton_poi_fused__unsafe_index_add_mul_sub_38,"a",@progbits
	.sectionflags	@""
	.align	4
.nv.constant0.triton_poi_fused__unsafe_index_add_mul_sub_38:
	.zero		580
